//
// Generated by NVIDIA NVVM Compiler
//
// Compiler Build ID: CL-36424714
// Cuda compilation tools, release 13.0, V13.0.88
// Based on NVVM 20.0.0
//

.version 9.0
.target sm_100
.address_size 64

	// .globl	_Z7abcmultPiS_S_iiiS_

.visible .entry _Z7abcmultPiS_S_iiiS_(
	.param .u64 .ptr .align 1 _Z7abcmultPiS_S_iiiS__param_0,
	.param .u64 .ptr .align 1 _Z7abcmultPiS_S_iiiS__param_1,
	.param .u64 .ptr .align 1 _Z7abcmultPiS_S_iiiS__param_2,
	.param .u32 _Z7abcmultPiS_S_iiiS__param_3,
	.param .u32 _Z7abcmultPiS_S_iiiS__param_4,
	.param .u32 _Z7abcmultPiS_S_iiiS__param_5,
	.param .u64 .ptr .align 1 _Z7abcmultPiS_S_iiiS__param_6
)
{
	.reg .pred 	%p<12>;
	.reg .b32 	%r<135>;
	.reg .b64 	%rd<63>;

	ld.param.u64 	%rd6, [_Z7abcmultPiS_S_iiiS__param_0];
	ld.param.u64 	%rd7, [_Z7abcmultPiS_S_iiiS__param_1];
	ld.param.u64 	%rd8, [_Z7abcmultPiS_S_iiiS__param_2];
	ld.param.u32 	%r30, [_Z7abcmultPiS_S_iiiS__param_3];
	ld.param.u32 	%r31, [_Z7abcmultPiS_S_iiiS__param_4];
	ld.param.u32 	%r32, [_Z7abcmultPiS_S_iiiS__param_5];
	ld.param.u64 	%rd5, [_Z7abcmultPiS_S_iiiS__param_6];
	cvta.to.global.u64 	%rd1, %rd8;
	cvta.to.global.u64 	%rd2, %rd7;
	cvta.to.global.u64 	%rd3, %rd6;
	mov.u32 	%r33, %ctaid.x;
	mov.u32 	%r34, %ntid.x;
	mov.u32 	%r35, %tid.x;
	mad.lo.s32 	%r1, %r33, %r34, %r35;
	div.s32 	%r2, %r1, %r32;
	mul.lo.s32 	%r36, %r2, %r32;
	sub.s32 	%r3, %r1, %r36;
	mul.lo.s32 	%r37, %r32, %r30;
	setp.ge.s32 	%p1, %r1, %r37;
	setp.lt.s32 	%p2, %r31, 1;
	or.pred  	%p3, %p1, %p2;
	@%p3 bra 	$L__BB0_12;
	cvta.to.global.u64 	%rd9, %rd5;
	mul.lo.s32 	%r4, %r2, %r31;
	mul.wide.s32 	%rd10, %r1, 4;
	add.s64 	%rd4, %rd9, %rd10;
	ld.global.u32 	%r129, [%rd4];
	setp.lt.u32 	%p4, %r31, 8;
	mov.b32 	%r132, 0;
	@%p4 bra 	$L__BB0_4;
	and.b32  	%r39, %r31, 2147483640;
	neg.s32 	%r127, %r39;
	mul.wide.s32 	%rd17, %r30, 4;
	mul.wide.s32 	%rd19, %r32, 4;
	mov.u32 	%r124, %r4;
	mov.u32 	%r125, %r2;
	mov.u32 	%r126, %r3;
$L__BB0_3:
	.pragma "nounroll";
	and.b32  	%r132, %r31, 2147483640;
	mul.wide.s32 	%rd11, %r124, 4;
	add.s64 	%rd12, %rd3, %rd11;
	ld.global.u32 	%r40, [%rd12];
	mul.wide.s32 	%rd13, %r125, 4;
	add.s64 	%rd14, %rd2, %rd13;
	ld.global.u32 	%r41, [%rd14];
	add.s32 	%r42, %r41, %r40;
	mul.wide.s32 	%rd15, %r126, 4;
	add.s64 	%rd16, %rd1, %rd15;
	ld.global.u32 	%r43, [%rd16];
	mad.lo.s32 	%r44, %r42, %r43, %r129;
	st.global.u32 	[%rd4], %r44;
	ld.global.u32 	%r45, [%rd12+4];
	add.s64 	%rd18, %rd14, %rd17;
	ld.global.u32 	%r46, [%rd18];
	add.s32 	%r47, %r46, %r45;
	add.s64 	%rd20, %rd16, %rd19;
	ld.global.u32 	%r48, [%rd20];
	mad.lo.s32 	%r49, %r47, %r48, %r44;
	st.global.u32 	[%rd4], %r49;
	ld.global.u32 	%r50, [%rd12+8];
	add.s64 	%rd21, %rd18, %rd17;
	ld.global.u32 	%r51, [%rd21];
	add.s32 	%r52, %r51, %r50;
	add.s64 	%rd22, %rd20, %rd19;
	ld.global.u32 	%r53, [%rd22];
	mad.lo.s32 	%r54, %r52, %r53, %r49;
	st.global.u32 	[%rd4], %r54;
	ld.global.u32 	%r55, [%rd12+12];
	add.s64 	%rd23, %rd21, %rd17;
	ld.global.u32 	%r56, [%rd23];
	add.s32 	%r57, %r56, %r55;
	add.s64 	%rd24, %rd22, %rd19;
	ld.global.u32 	%r58, [%rd24];
	mad.lo.s32 	%r59, %r57, %r58, %r54;
	st.global.u32 	[%rd4], %r59;
	ld.global.u32 	%r60, [%rd12+16];
	add.s64 	%rd25, %rd23, %rd17;
	ld.global.u32 	%r61, [%rd25];
	add.s32 	%r62, %r61, %r60;
	add.s64 	%rd26, %rd24, %rd19;
	ld.global.u32 	%r63, [%rd26];
	mad.lo.s32 	%r64, %r62, %r63, %r59;
	st.global.u32 	[%rd4], %r64;
	ld.global.u32 	%r65, [%rd12+20];
	add.s64 	%rd27, %rd25, %rd17;
	ld.global.u32 	%r66, [%rd27];
	add.s32 	%r67, %r66, %r65;
	add.s64 	%rd28, %rd26, %rd19;
	ld.global.u32 	%r68, [%rd28];
	mad.lo.s32 	%r69, %r67, %r68, %r64;
	st.global.u32 	[%rd4], %r69;
	ld.global.u32 	%r70, [%rd12+24];
	add.s64 	%rd29, %rd27, %rd17;
	ld.global.u32 	%r71, [%rd29];
	add.s32 	%r72, %r71, %r70;
	add.s64 	%rd30, %rd28, %rd19;
	ld.global.u32 	%r73, [%rd30];
	mad.lo.s32 	%r74, %r72, %r73, %r69;
	st.global.u32 	[%rd4], %r74;
	ld.global.u32 	%r75, [%rd12+28];
	add.s64 	%rd31, %rd29, %rd17;
	ld.global.u32 	%r76, [%rd31];
	add.s32 	%r77, %r76, %r75;
	add.s64 	%rd32, %rd30, %rd19;
	ld.global.u32 	%r78, [%rd32];
	mad.lo.s32 	%r129, %r77, %r78, %r74;
	st.global.u32 	[%rd4], %r129;
	add.s32 	%r127, %r127, 8;
	shl.b32 	%r79, %r32, 3;
	add.s32 	%r126, %r126, %r79;
	shl.b32 	%r80, %r30, 3;
	add.s32 	%r125, %r125, %r80;
	add.s32 	%r124, %r124, 8;
	setp.ne.s32 	%p5, %r127, 0;
	@%p5 bra 	$L__BB0_3;
$L__BB0_4:
	and.b32  	%r20, %r31, 7;
	setp.eq.s32 	%p6, %r20, 0;
	@%p6 bra 	$L__BB0_12;
	and.b32  	%r21, %r31, 3;
	setp.lt.u32 	%p7, %r20, 4;
	@%p7 bra 	$L__BB0_7;
	add.s32 	%r81, %r132, %r4;
	mul.wide.s32 	%rd33, %r81, 4;
	add.s64 	%rd34, %rd3, %rd33;
	ld.global.u32 	%r82, [%rd34];
	mad.lo.s32 	%r83, %r132, %r30, %r2;
	mul.wide.s32 	%rd35, %r83, 4;
	add.s64 	%rd36, %rd2, %rd35;
	ld.global.u32 	%r84, [%rd36];
	add.s32 	%r85, %r84, %r82;
	mad.lo.s32 	%r86, %r132, %r32, %r3;
	mul.wide.s32 	%rd37, %r86, 4;
	add.s64 	%rd38, %rd1, %rd37;
	ld.global.u32 	%r87, [%rd38];
	mad.lo.s32 	%r88, %r85, %r87, %r129;
	st.global.u32 	[%rd4], %r88;
	ld.global.u32 	%r89, [%rd34+4];
	mul.wide.s32 	%rd39, %r30, 4;
	add.s64 	%rd40, %rd36, %rd39;
	ld.global.u32 	%r90, [%rd40];
	add.s32 	%r91, %r90, %r89;
	mul.wide.s32 	%rd41, %r32, 4;
	add.s64 	%rd42, %rd38, %rd41;
	ld.global.u32 	%r92, [%rd42];
	mad.lo.s32 	%r93, %r91, %r92, %r88;
	st.global.u32 	[%rd4], %r93;
	ld.global.u32 	%r94, [%rd34+8];
	add.s64 	%rd43, %rd40, %rd39;
	ld.global.u32 	%r95, [%rd43];
	add.s32 	%r96, %r95, %r94;
	add.s64 	%rd44, %rd42, %rd41;
	ld.global.u32 	%r97, [%rd44];
	mad.lo.s32 	%r98, %r96, %r97, %r93;
	st.global.u32 	[%rd4], %r98;
	ld.global.u32 	%r99, [%rd34+12];
	add.s64 	%rd45, %rd43, %rd39;
	ld.global.u32 	%r100, [%rd45];
	add.s32 	%r101, %r100, %r99;
	add.s64 	%rd46, %rd44, %rd41;
	ld.global.u32 	%r102, [%rd46];
	mad.lo.s32 	%r129, %r101, %r102, %r98;
	st.global.u32 	[%rd4], %r129;
	add.s32 	%r132, %r132, 4;
$L__BB0_7:
	setp.eq.s32 	%p8, %r21, 0;
	@%p8 bra 	$L__BB0_12;
	setp.eq.s32 	%p9, %r21, 1;
	@%p9 bra 	$L__BB0_10;
	add.s32 	%r103, %r132, %r4;
	mul.wide.s32 	%rd47, %r103, 4;
	add.s64 	%rd48, %rd3, %rd47;
	ld.global.u32 	%r104, [%rd48];
	mad.lo.s32 	%r105, %r132, %r30, %r2;
	mul.wide.s32 	%rd49, %r105, 4;
	add.s64 	%rd50, %rd2, %rd49;
	ld.global.u32 	%r106, [%rd50];
	add.s32 	%r107, %r106, %r104;
	mad.lo.s32 	%r108, %r132, %r32, %r3;
	mul.wide.s32 	%rd51, %r108, 4;
	add.s64 	%rd52, %rd1, %rd51;
	ld.global.u32 	%r109, [%rd52];
	mad.lo.s32 	%r110, %r107, %r109, %r129;
	st.global.u32 	[%rd4], %r110;
	ld.global.u32 	%r111, [%rd48+4];
	mul.wide.s32 	%rd53, %r30, 4;
	add.s64 	%rd54, %rd50, %rd53;
	ld.global.u32 	%r112, [%rd54];
	add.s32 	%r113, %r112, %r111;
	mul.wide.s32 	%rd55, %r32, 4;
	add.s64 	%rd56, %rd52, %rd55;
	ld.global.u32 	%r114, [%rd56];
	mad.lo.s32 	%r129, %r113, %r114, %r110;
	st.global.u32 	[%rd4], %r129;
	add.s32 	%r132, %r132, 2;
$L__BB0_10:
	and.b32  	%r115, %r31, 1;
	setp.eq.b32 	%p10, %r115, 1;
	not.pred 	%p11, %p10;
	@%p11 bra 	$L__BB0_12;
	add.s32 	%r116, %r132, %r4;
	mul.wide.s32 	%rd57, %r116, 4;
	add.s64 	%rd58, %rd3, %rd57;
	ld.global.u32 	%r117, [%rd58];
	mad.lo.s32 	%r118, %r132, %r30, %r2;
	mul.wide.s32 	%rd59, %r118, 4;
	add.s64 	%rd60, %rd2, %rd59;
	ld.global.u32 	%r119, [%rd60];
	add.s32 	%r120, %r119, %r117;
	mad.lo.s32 	%r121, %r132, %r32, %r3;
	mul.wide.s32 	%rd61, %r121, 4;
	add.s64 	%rd62, %rd1, %rd61;
	ld.global.u32 	%r122, [%rd62];
	mad.lo.s32 	%r123, %r120, %r122, %r129;
	st.global.u32 	[%rd4], %r123;
$L__BB0_12:
	ret;

}
	// .globl	_Z5dmultPiS_S_iii
.visible .entry _Z5dmultPiS_S_iii(
	.param .u64 .ptr .align 1 _Z5dmultPiS_S_iii_param_0,
	.param .u64 .ptr .align 1 _Z5dmultPiS_S_iii_param_1,
	.param .u64 .ptr .align 1 _Z5dmultPiS_S_iii_param_2,
	.param .u32 _Z5dmultPiS_S_iii_param_3,
	.param .u32 _Z5dmultPiS_S_iii_param_4,
	.param .u32 _Z5dmultPiS_S_iii_param_5
)
{
	.reg .pred 	%p<12>;
	.reg .b32 	%r<97>;
	.reg .b64 	%rd<27>;

	ld.param.u64 	%rd7, [_Z5dmultPiS_S_iii_param_0];
	ld.param.u64 	%rd8, [_Z5dmultPiS_S_iii_param_1];
	ld.param.u64 	%rd6, [_Z5dmultPiS_S_iii_param_2];
	ld.param.u32 	%r29, [_Z5dmultPiS_S_iii_param_3];
	ld.param.u32 	%r27, [_Z5dmultPiS_S_iii_param_4];
	ld.param.u32 	%r28, [_Z5dmultPiS_S_iii_param_5];
	cvta.to.global.u64 	%rd1, %rd8;
	cvta.to.global.u64 	%rd2, %rd7;
	mov.u32 	%r30, %ctaid.x;
	mov.u32 	%r31, %ntid.x;
	mov.u32 	%r32, %tid.x;
	mad.lo.s32 	%r1, %r30, %r31, %r32;
	mul.lo.s32 	%r33, %r28, %r29;
	setp.ge.s32 	%p1, %r1, %r33;
	setp.lt.s32 	%p2, %r27, 1;
	or.pred  	%p3, %p1, %p2;
	@%p3 bra 	$L__BB1_12;
	cvta.to.global.u64 	%rd9, %rd6;
	div.s32 	%r35, %r1, %r28;
	mul.lo.s32 	%r2, %r35, %r27;
	mul.lo.s32 	%r36, %r35, %r28;
	sub.s32 	%r37, %r1, %r36;
	mul.lo.s32 	%r3, %r37, %r27;
	mul.wide.s32 	%rd10, %r1, 4;
	add.s64 	%rd3, %rd9, %rd10;
	ld.global.u32 	%r91, [%rd3];
	and.b32  	%r5, %r27, 7;
	setp.lt.u32 	%p4, %r27, 8;
	mov.b32 	%r94, 0;
	@%p4 bra 	$L__BB1_4;
	and.b32  	%r94, %r27, 2147483640;
	neg.s32 	%r89, %r94;
	add.s64 	%rd4, %rd2, 16;
	add.s64 	%rd5, %rd1, 16;
	mov.u32 	%r87, %r3;
	mov.u32 	%r88, %r2;
$L__BB1_3:
	.pragma "nounroll";
	mul.wide.s32 	%rd11, %r88, 4;
	add.s64 	%rd12, %rd4, %rd11;
	mul.wide.s32 	%rd13, %r87, 4;
	add.s64 	%rd14, %rd5, %rd13;
	ld.global.u32 	%r38, [%rd12+-16];
	ld.global.u32 	%r39, [%rd14+-16];
	mad.lo.s32 	%r40, %r39, %r38, %r91;
	st.global.u32 	[%rd3], %r40;
	ld.global.u32 	%r41, [%rd12+-12];
	ld.global.u32 	%r42, [%rd14+-12];
	mad.lo.s32 	%r43, %r42, %r41, %r40;
	st.global.u32 	[%rd3], %r43;
	ld.global.u32 	%r44, [%rd12+-8];
	ld.global.u32 	%r45, [%rd14+-8];
	mad.lo.s32 	%r46, %r45, %r44, %r43;
	st.global.u32 	[%rd3], %r46;
	ld.global.u32 	%r47, [%rd12+-4];
	ld.global.u32 	%r48, [%rd14+-4];
	mad.lo.s32 	%r49, %r48, %r47, %r46;
	st.global.u32 	[%rd3], %r49;
	ld.global.u32 	%r50, [%rd12];
	ld.global.u32 	%r51, [%rd14];
	mad.lo.s32 	%r52, %r51, %r50, %r49;
	st.global.u32 	[%rd3], %r52;
	ld.global.u32 	%r53, [%rd12+4];
	ld.global.u32 	%r54, [%rd14+4];
	mad.lo.s32 	%r55, %r54, %r53, %r52;
	st.global.u32 	[%rd3], %r55;
	ld.global.u32 	%r56, [%rd12+8];
	ld.global.u32 	%r57, [%rd14+8];
	mad.lo.s32 	%r58, %r57, %r56, %r55;
	st.global.u32 	[%rd3], %r58;
	ld.global.u32 	%r59, [%rd12+12];
	ld.global.u32 	%r60, [%rd14+12];
	mad.lo.s32 	%r91, %r60, %r59, %r58;
	st.global.u32 	[%rd3], %r91;
	add.s32 	%r89, %r89, 8;
	add.s32 	%r88, %r88, 8;
	add.s32 	%r87, %r87, 8;
	setp.ne.s32 	%p5, %r89, 0;
	@%p5 bra 	$L__BB1_3;
$L__BB1_4:
	setp.eq.s32 	%p6, %r5, 0;
	@%p6 bra 	$L__BB1_12;
	and.b32  	%r18, %r27, 3;
	setp.lt.u32 	%p7, %r5, 4;
	@%p7 bra 	$L__BB1_7;
	add.s32 	%r61, %r94, %r2;
	mul.wide.s32 	%rd15, %r61, 4;
	add.s64 	%rd16, %rd2, %rd15;
	ld.global.u32 	%r62, [%rd16];
	add.s32 	%r63, %r94, %r3;
	mul.wide.s32 	%rd17, %r63, 4;
	add.s64 	%rd18, %rd1, %rd17;
	ld.global.u32 	%r64, [%rd18];
	mad.lo.s32 	%r65, %r64, %r62, %r91;
	st.global.u32 	[%rd3], %r65;
	ld.global.u32 	%r66, [%rd16+4];
	ld.global.u32 	%r67, [%rd18+4];
	mad.lo.s32 	%r68, %r67, %r66, %r65;
	st.global.u32 	[%rd3], %r68;
	ld.global.u32 	%r69, [%rd16+8];
	ld.global.u32 	%r70, [%rd18+8];
	mad.lo.s32 	%r71, %r70, %r69, %r68;
	st.global.u32 	[%rd3], %r71;
	ld.global.u32 	%r72, [%rd16+12];
	ld.global.u32 	%r73, [%rd18+12];
	mad.lo.s32 	%r91, %r73, %r72, %r71;
	st.global.u32 	[%rd3], %r91;
	add.s32 	%r94, %r94, 4;
$L__BB1_7:
	setp.eq.s32 	%p8, %r18, 0;
	@%p8 bra 	$L__BB1_12;
	setp.eq.s32 	%p9, %r18, 1;
	@%p9 bra 	$L__BB1_10;
	add.s32 	%r74, %r94, %r2;
	mul.wide.s32 	%rd19, %r74, 4;
	add.s64 	%rd20, %rd2, %rd19;
	ld.global.u32 	%r75, [%rd20];
	add.s32 	%r76, %r94, %r3;
	mul.wide.s32 	%rd21, %r76, 4;
	add.s64 	%rd22, %rd1, %rd21;
	ld.global.u32 	%r77, [%rd22];
	mad.lo.s32 	%r78, %r77, %r75, %r91;
	st.global.u32 	[%rd3], %r78;
	ld.global.u32 	%r79, [%rd20+4];
	ld.global.u32 	%r80, [%rd22+4];
	mad.lo.s32 	%r91, %r80, %r79, %r78;
	st.global.u32 	[%rd3], %r91;
	add.s32 	%r94, %r94, 2;
$L__BB1_10:
	and.b32  	%r81, %r27, 1;
	setp.eq.b32 	%p10, %r81, 1;
	not.pred 	%p11, %p10;
	@%p11 bra 	$L__BB1_12;
	add.s32 	%r82, %r94, %r2;
	mul.wide.s32 	%rd23, %r82, 4;
	add.s64 	%rd24, %rd2, %rd23;
	ld.global.u32 	%r83, [%rd24];
	add.s32 	%r84, %r94, %r3;
	mul.wide.s32 	%rd25, %r84, 4;
	add.s64 	%rd26, %rd1, %rd25;
	ld.global.u32 	%r85, [%rd26];
	mad.lo.s32 	%r86, %r85, %r83, %r91;
	st.global.u32 	[%rd3], %r86;
$L__BB1_12:
	ret;

}


// ===== COMPILED SASS (sm_100) =====

	.target	sm_100

	.elftype	@"ET_EXEC"


//--------------------- .note.nv.tkinfo           --------------------------
	.section	.note.nv.tkinfo,"",@"SHT_NOTE"
	.sectionflags	@"SHF_NOTE_NV_TKINFO"
	.tkinfo
        /*0018*/ 	.word	0x00000002
        /*0030*/ 	.string	""
        /*0030*/ 	.string	"ptxas"
        /*0030*/ 	.string	"Cuda compilation tools, release 13.0, V13.0.88"
        /*0030*/ 	.string	"Build cuda_13.0.r13.0/compiler.36424714_0"
        /*0030*/ 	.string	"-arch sm_100 -m 64 "



//--------------------- .note.nv.cuinfo           --------------------------
	.section	.note.nv.cuinfo,"",@"SHT_NOTE"
	.sectionflags	@"SHF_NOTE_NV_CUINFO"
        /*0018*/ 	.short	0x0002
        /*001a*/ 	.short	0x0064
        /*001c*/ 	.short	0x0082
	.zero		2


//--------------------- .nv.info                  --------------------------
	.section	.nv.info,"",@"SHT_CUDA_INFO"
	.align	4


	//----- nvinfo : EIATTR_REGCOUNT
	.align		4
        /*0000*/ 	.byte	0x04, 0x2f
        /*0002*/ 	.short	(.L_1 - .L_0)
	.align		4
.L_0:
        /*0004*/ 	.word	index@(_Z7abcmultPiS_S_iiiS_)
        /*0008*/ 	.word	0x00000020


	//----- nvinfo : EIATTR_FRAME_SIZE
	.align		4
.L_1:
        /*000c*/ 	.byte	0x04, 0x11
        /*000e*/ 	.short	(.L_3 - .L_2)
	.align		4
.L_2:
        /*0010*/ 	.word	index@(_Z7abcmultPiS_S_iiiS_)
        /*0014*/ 	.word	0x00000000


	//----- nvinfo : EIATTR_REGCOUNT
	.align		4
.L_3:
        /*0018*/ 	.byte	0x04, 0x2f
        /*001a*/ 	.short	(.L_5 - .L_4)
	.align		4
.L_4:
        /*001c*/ 	.word	index@(_Z5dmultPiS_S_iii)
        /*0020*/ 	.word	0x00000016


	//----- nvinfo : EIATTR_FRAME_SIZE
	.align		4
.L_5:
        /*0024*/ 	.byte	0x04, 0x11
        /*0026*/ 	.short	(.L_7 - .L_6)
	.align		4
.L_6:
        /*0028*/ 	.word	index@(_Z5dmultPiS_S_iii)
        /*002c*/ 	.word	0x00000000


	//----- nvinfo : EIATTR_MIN_STACK_SIZE
	.align		4
.L_7:
        /*0030*/ 	.byte	0x04, 0x12
        /*0032*/ 	.short	(.L_9 - .L_8)
	.align		4
.L_8:
        /*0034*/ 	.word	index@(_Z5dmultPiS_S_iii)
        /*0038*/ 	.word	0x00000000


	//----- nvinfo : EIATTR_MIN_STACK_SIZE
	.align		4
.L_9:
        /*003c*/ 	.byte	0x04, 0x12
        /*003e*/ 	.short	(.L_11 - .L_10)
	.align		4
.L_10:
        /*0040*/ 	.word	index@(_Z7abcmultPiS_S_iiiS_)
        /*0044*/ 	.word	0x00000000
.L_11:


//--------------------- .nv.compat                --------------------------
	.section	.nv.compat,"",@"SHT_CUDA_COMPAT_INFO"
	.align	4
        /*0000*/ 	.byte	0x02, 0x09, 0x00, 0x00, 0x02, 0x02, 0x01, 0x00, 0x02, 0x05, 0x05, 0x00, 0x03, 0x07, 0x01, 0x01
        /*0010*/ 	.byte	0x02, 0x03, 0x00, 0x00, 0x02, 0x06, 0x01, 0x00, 0x04, 0x0b, 0x08, 0x00, 0x09, 0x00, 0x00, 0x00
        /*0020*/ 	.byte	0x00, 0x00, 0x00, 0x00


//--------------------- .nv.info._Z5dmultPiS_S_iii --------------------------
	.section	.nv.info._Z5dmultPiS_S_iii,"",@"SHT_CUDA_INFO"
	.sectionflags	@""
	.align	4


	//----- nvinfo : EIATTR_CUDA_API_VERSION
	.align		4
        /*0000*/ 	.byte	0x04, 0x37
        /*0002*/ 	.short	(.L_13 - .L_12)
.L_12:
        /*0004*/ 	.word	0x00000082


	//----- nvinfo : EIATTR_KPARAM_INFO
	.align		4
.L_13:
        /*0008*/ 	.byte	0x04, 0x17
        /*000a*/ 	.short	(.L_15 - .L_14)
.L_14:
        /*000c*/ 	.word	0x00000000
        /*0010*/ 	.short	0x0005
        /*0012*/ 	.short	0x0020
        /*0014*/ 	.byte	0x00, 0xf0, 0x11, 0x00


	//----- nvinfo : EIATTR_KPARAM_INFO
	.align		4
.L_15:
        /*0018*/ 	.byte	0x04, 0x17
        /*001a*/ 	.short	(.L_17 - .L_16)
.L_16:
        /*001c*/ 	.word	0x00000000
        /*0020*/ 	.short	0x0004
        /*0022*/ 	.short	0x001c
        /*0024*/ 	.byte	0x00, 0xf0, 0x11, 0x00


	//----- nvinfo : EIATTR_KPARAM_INFO
	.align		4
.L_17:
        /*0028*/ 	.byte	0x04, 0x17
        /*002a*/ 	.short	(.L_19 - .L_18)
.L_18:
        /*002c*/ 	.word	0x00000000
        /*0030*/ 	.short	0x0003
        /*0032*/ 	.short	0x0018
        /*0034*/ 	.byte	0x00, 0xf0, 0x11, 0x00


	//----- nvinfo : EIATTR_KPARAM_INFO
	.align		4
.L_19:
        /*0038*/ 	.byte	0x04, 0x17
        /*003a*/ 	.short	(.L_21 - .L_20)
.L_20:
        /*003c*/ 	.word	0x00000000
        /*0040*/ 	.short	0x0002
        /*0042*/ 	.short	0x0010
        /*0044*/ 	.byte	0x00, 0xf5, 0x21, 0x00


	//----- nvinfo : EIATTR_KPARAM_INFO
	.align		4
.L_21:
        /*0048*/ 	.byte	0x04, 0x17
        /*004a*/ 	.short	(.L_23 - .L_22)
.L_22:
        /*004c*/ 	.word	0x00000000
        /*0050*/ 	.short	0x0001
        /*0052*/ 	.short	0x0008
        /*0054*/ 	.byte	0x00, 0xf5, 0x21, 0x00


	//----- nvinfo : EIATTR_KPARAM_INFO
	.align		4
.L_23:
        /*0058*/ 	.byte	0x04, 0x17
        /*005a*/ 	.short	(.L_25 - .L_24)
.L_24:
        /*005c*/ 	.word	0x00000000
        /*0060*/ 	.short	0x0000
        /*0062*/ 	.short	0x0000
        /*0064*/ 	.byte	0x00, 0xf5, 0x21, 0x00


	//----- nvinfo : EIATTR_SPARSE_MMA_MASK
	.align		4
.L_25:
        /*0068*/ 	.byte	0x03, 0x50
        /*006a*/ 	.short	0x0000


	//----- nvinfo : EIATTR_MAXREG_COUNT
	.align		4
        /*006c*/ 	.byte	0x03, 0x1b
        /*006e*/ 	.short	0x00ff


	//----- nvinfo : EIATTR_MERCURY_ISA_VERSION
	.align		4
        /*0070*/ 	.byte	0x03, 0x5f
        /*0072*/ 	.short	0x0101


	//----- nvinfo : EIATTR_VRC_CTA_INIT_COUNT
	.align		4
        /*0074*/ 	.byte	0x02, 0x4a
	.zero		1
	.zero		1


	//----- nvinfo : EIATTR_EXIT_INSTR_OFFSETS
	.align		4
        /*0078*/ 	.byte	0x04, 0x1c
        /*007a*/ 	.short	(.L_27 - .L_26)


	//   ....[0]....
.L_26:
        /*007c*/ 	.word	0x000000a0


	//   ....[1]....
        /*0080*/ 	.word	0x00000640


	//   ....[2]....
        /*0084*/ 	.word	0x00000800


	//   ....[3]....
        /*0088*/ 	.word	0x00000940


	//   ....[4]....
        /*008c*/ 	.word	0x000009f0


	//----- nvinfo : EIATTR_CBANK_PARAM_SIZE
	.align		4
.L_27:
        /*0090*/ 	.byte	0x03, 0x19
        /*0092*/ 	.short	0x0024


	//----- nvinfo : EIATTR_PARAM_CBANK
	.align		4
        /*0094*/ 	.byte	0x04, 0x0a
        /*0096*/ 	.short	(.L_29 - .L_28)
	.align		4
.L_28:
        /*0098*/ 	.word	index@(.nv.constant0._Z5dmultPiS_S_iii)
        /*009c*/ 	.short	0x0380
        /*009e*/ 	.short	0x0024


	//----- nvinfo : EIATTR_SW_WAR
	.align		4
.L_29:
        /*00a0*/ 	.byte	0x04, 0x36
        /*00a2*/ 	.short	(.L_31 - .L_30)
.L_30:
        /*00a4*/ 	.word	0x00000008
.L_31:


//--------------------- .nv.info._Z7abcmultPiS_S_iiiS_ --------------------------
	.section	.nv.info._Z7abcmultPiS_S_iiiS_,"",@"SHT_CUDA_INFO"
	.sectionflags	@""
	.align	4


	//----- nvinfo : EIATTR_CUDA_API_VERSION
	.align		4
        /*0000*/ 	.byte	0x04, 0x37
        /*0002*/ 	.short	(.L_33 - .L_32)
.L_32:
        /*0004*/ 	.word	0x00000082


	//----- nvinfo : EIATTR_KPARAM_INFO
	.align		4
.L_33:
        /*0008*/ 	.byte	0x04, 0x17
        /*000a*/ 	.short	(.L_35 - .L_34)
.L_34:
        /*000c*/ 	.word	0x00000000
        /*0010*/ 	.short	0x0006
        /*0012*/ 	.short	0x0028
        /*0014*/ 	.byte	0x00, 0xf5, 0x21, 0x00


	//----- nvinfo : EIATTR_KPARAM_INFO
	.align		4
.L_35:
        /*0018*/ 	.byte	0x04, 0x17
        /*001a*/ 	.short	(.L_37 - .L_36)
.L_36:
        /*001c*/ 	.word	0x00000000
        /*0020*/ 	.short	0x0005
        /*0022*/ 	.short	0x0020
        /*0024*/ 	.byte	0x00, 0xf0, 0x11, 0x00


	//----- nvinfo : EIATTR_KPARAM_INFO
	.align		4
.L_37:
        /*0028*/ 	.byte	0x04, 0x17
        /*002a*/ 	.short	(.L_39 - .L_38)
.L_38:
        /*002c*/ 	.word	0x00000000
        /*0030*/ 	.short	0x0004
        /*0032*/ 	.short	0x001c
        /*0034*/ 	.byte	0x00, 0xf0, 0x11, 0x00


	//----- nvinfo : EIATTR_KPARAM_INFO
	.align		4
.L_39:
        /*0038*/ 	.byte	0x04, 0x17
        /*003a*/ 	.short	(.L_41 - .L_40)
.L_40:
        /*003c*/ 	.word	0x00000000
        /*0040*/ 	.short	0x0003
        /*0042*/ 	.short	0x0018
        /*0044*/ 	.byte	0x00, 0xf0, 0x11, 0x00


	//----- nvinfo : EIATTR_KPARAM_INFO
	.align		4
.L_41:
        /*0048*/ 	.byte	0x04, 0x17
        /*004a*/ 	.short	(.L_43 - .L_42)
.L_42:
        /*004c*/ 	.word	0x00000000
        /*0050*/ 	.short	0x0002
        /*0052*/ 	.short	0x0010
        /*0054*/ 	.byte	0x00, 0xf5, 0x21, 0x00


	//----- nvinfo : EIATTR_KPARAM_INFO
	.align		4
.L_43:
        /*0058*/ 	.byte	0x04, 0x17
        /*005a*/ 	.short	(.L_45 - .L_44)
.L_44:
        /*005c*/ 	.word	0x00000000
        /*0060*/ 	.short	0x0001
        /*0062*/ 	.short	0x0008
        /*0064*/ 	.byte	0x00, 0xf5, 0x21, 0x00


	//----- nvinfo : EIATTR_KPARAM_INFO
	.align		4
.L_45:
        /*0068*/ 	.byte	0x04, 0x17
        /*006a*/ 	.short	(.L_47 - .L_46)
.L_46:
        /*006c*/ 	.word	0x00000000
        /*0070*/ 	.short	0x0000
        /*0072*/ 	.short	0x0000
        /*0074*/ 	.byte	0x00, 0xf5, 0x21, 0x00


	//----- nvinfo : EIATTR_SPARSE_MMA_MASK
	.align		4
.L_47:
        /*0078*/ 	.byte	0x03, 0x50
        /*007a*/ 	.short	0x0000


	//----- nvinfo : EIATTR_MAXREG_COUNT
	.align		4
        /*007c*/ 	.byte	0x03, 0x1b
        /*007e*/ 	.short	0x00ff


	//----- nvinfo : EIATTR_MERCURY_ISA_VERSION
	.align		4
        /*0080*/ 	.byte	0x03, 0x5f
        /*0082*/ 	.short	0x0101


	//----- nvinfo : EIATTR_VRC_CTA_INIT_COUNT
	.align		4
        /*0084*/ 	.byte	0x02, 0x4a
	.zero		1
	.zero		1


	//----- nvinfo : EIATTR_EXIT_INSTR_OFFSETS
	.align		4
        /*0088*/ 	.byte	0x04, 0x1c
        /*008a*/ 	.short	(.L_49 - .L_48)


	//   ....[0]....
.L_48:
        /*008c*/ 	.word	0x000000a0


	//   ....[1]....
        /*0090*/ 	.word	0x000007c0


	//   ....[2]....
        /*0094*/ 	.word	0x00000a90


	//   ....[3]....
        /*0098*/ 	.word	0x00000c60


	//   ....[4]....
        /*009c*/ 	.word	0x00000d60


	//----- nvinfo : EIATTR_CBANK_PARAM_SIZE
	.align		4
.L_49:
        /*00a0*/ 	.byte	0x03, 0x19
        /*00a2*/ 	.short	0x0030


	//----- nvinfo : EIATTR_PARAM_CBANK
	.align		4
        /*00a4*/ 	.byte	0x04, 0x0a
        /*00a6*/ 	.short	(.L_51 - .L_50)
	.align		4
.L_50:
        /*00a8*/ 	.word	index@(.nv.constant0._Z7abcmultPiS_S_iiiS_)
        /*00ac*/ 	.short	0x0380
        /*00ae*/ 	.short	0x0030


	//----- nvinfo : EIATTR_SW_WAR
	.align		4
.L_51:
        /*00b0*/ 	.byte	0x04, 0x36
        /*00b2*/ 	.short	(.L_53 - .L_52)
.L_52:
        /*00b4*/ 	.word	0x00000008
.L_53:


//--------------------- .nv.callgraph             --------------------------
	.section	.nv.callgraph,"",@"SHT_CUDA_CALLGRAPH"
	.align	4
	.sectionentsize	8
	.align		4
        /*0000*/ 	.word	0x00000000
	.align		4
        /*0004*/ 	.word	0xffffffff
	.align		4
        /*0008*/ 	.word	0x00000000
	.align		4
        /*000c*/ 	.word	0xfffffffe
	.align		4
        /*0010*/ 	.word	0x00000000
	.align		4
        /*0014*/ 	.word	0xfffffffd
	.align		4
        /*0018*/ 	.word	0x00000000
	.align		4
        /*001c*/ 	.word	0xfffffffc


//--------------------- .text._Z5dmultPiS_S_iii   --------------------------
	.section	.text._Z5dmultPiS_S_iii,"ax",@progbits
	.align	128
        .global         _Z5dmultPiS_S_iii
        .type           _Z5dmultPiS_S_iii,@function
        .size           _Z5dmultPiS_S_iii,(.L_x_10 - _Z5dmultPiS_S_iii)
        .other          _Z5dmultPiS_S_iii,@"STO_CUDA_ENTRY STV_DEFAULT"
_Z5dmultPiS_S_iii:
.text._Z5dmultPiS_S_iii:
[----:B------:R-:W-:Y:S01]  /*0000*/  LDC R1, c[0x0][0x37c] ;  /* 0x0000df00ff017b82 */ /* 0x000fe20000000800 */
[----:B------:R-:W0:Y:S07]  /*0010*/  S2R R3, SR_TID.X ;  /* 0x0000000000037919 */ /* 0x000e2e0000002100 */
[----:B------:R-:W0:Y:S08]  /*0020*/  S2UR UR4, SR_CTAID.X ;  /* 0x00000000000479c3 */ /* 0x000e300000002500 */
[----:B------:R-:W0:Y:S08]  /*0030*/  LDC R0, c[0x0][0x360] ;  /* 0x0000d800ff007b82 */ /* 0x000e300000000800 */
[----:B------:R-:W1:Y:S08]  /*0040*/  LDC R7, c[0x0][0x3a0] ;  /* 0x0000e800ff077b82 */ /* 0x000e700000000800 */
[----:B------:R-:W1:Y:S01]  /*0050*/  LDC.64 R4, c[0x0][0x398] ;  /* 0x0000e600ff047b82 */ /* 0x000e620000000a00 */
[----:B0-----:R-:W-:-:S02]  /*0060*/  IMAD R0, R0, UR4, R3 ;  /* 0x0000000400007c24 */ /* 0x001fc4000f8e0203 */
[----:B-1----:R-:W-:Y:S01]  /*0070*/  IMAD R3, R7, R4, RZ ;  /* 0x0000000407037224 */ /* 0x002fe200078e02ff */
[----:B------:R-:W-:-:S04]  /*0080*/  ISETP.GE.AND P0, PT, R5, 0x1, PT ;  /* 0x000000010500780c */ /* 0x000fc80003f06270 */
[----:B------:R-:W-:-:S13]  /*0090*/  ISETP.GE.OR P0, PT, R0, R3, !P0 ;  /* 0x000000030000720c */ /* 0x000fda0004706670 */
[----:B------:R-:W-:Y:S05]  /*00a0*/  @P0 EXIT ;  /* 0x000000000000094d */ /* 0x000fea0003800000 */
[----:B------:R-:W-:Y:S01]  /*00b0*/  IABS R8, R7 ;  /* 0x0000000700087213 */ /* 0x000fe20000000000 */
[----:B------:R-:W0:Y:S01]  /*00c0*/  LDCU.64 UR12, c[0x0][0x358] ;  /* 0x00006b00ff0c77ac */ /* 0x000e220008000a00 */
[----:B------:R-:W-:Y:S02]  /*00d0*/  IABS R6, R0 ;  /* 0x0000000000067213 */ /* 0x000fe40000000000 */
[----:B------:R-:W1:Y:S01]  /*00e0*/  I2F.RP R4, R8 ;  /* 0x0000000800047306 */ /* 0x000e620000209400 */
[----:B------:R-:W-:-:S07]  /*00f0*/  LOP3.LUT R17, R5, 0x7, RZ, 0xc0, !PT ;  /* 0x0000000705117812 */ /* 0x000fce00078ec0ff */
[----:B-1----:R-:W1:Y:S02]  /*0100*/  MUFU.RCP R4, R4 ;  /* 0x0000000400047308 */ /* 0x002e640000001000 */
[----:B-1----:R-:W-:Y:S02]  /*0110*/  IADD3 R2, PT, PT, R4, 0xffffffe, RZ ;  /* 0x0ffffffe04027810 */ /* 0x002fe40007ffe0ff */
[----:B------:R-:W-:-:S04]  /*0120*/  LOP3.LUT R4, R0, R7, RZ, 0x3c, !PT ;  /* 0x0000000700047212 */ /* 0x000fc800078e3cff */
[----:B------:R1:W2:Y:S01]  /*0130*/  F2I.FTZ.U32.TRUNC.NTZ R3, R2 ;  /* 0x0000000200037305 */ /* 0x0002a2000021f000 */
[----:B------:R-:W-:Y:S01]  /*0140*/  ISETP.GE.AND P1, PT, R4, RZ, PT ;  /* 0x000000ff0400720c */ /* 0x000fe20003f26270 */
[----:B-1----:R-:W-:Y:S01]  /*0150*/  IMAD.MOV.U32 R2, RZ, RZ, RZ ;  /* 0x000000ffff027224 */ /* 0x002fe200078e00ff */
[----:B--2---:R-:W-:-:S05]  /*0160*/  IADD3 R9, PT, PT, RZ, -R3, RZ ;  /* 0x80000003ff097210 */ /* 0x004fca0007ffe0ff */
[----:B------:R-:W-:-:S04]  /*0170*/  IMAD R9, R9, R8, RZ ;  /* 0x0000000809097224 */ /* 0x000fc800078e02ff */
[----:B------:R-:W-:Y:S01]  /*0180*/  IMAD.HI.U32 R3, R3, R9, R2 ;  /* 0x0000000903037227 */ /* 0x000fe200078e0002 */
[----:B------:R-:W-:-:S05]  /*0190*/  MOV R9, R6 ;  /* 0x0000000600097202 */ /* 0x000fca0000000f00 */
[----:B------:R-:W-:-:S05]  /*01a0*/  IMAD.HI.U32 R6, R3, R9, RZ ;  /* 0x0000000903067227 */ /* 0x000fca00078e00ff */
[----:B------:R-:W-:-:S05]  /*01b0*/  IADD3 R3, PT, PT, -R6, RZ, RZ ;  /* 0x000000ff06037210 */ /* 0x000fca0007ffe1ff */
[----:B------:R-:W-:Y:S02]  /*01c0*/  IMAD R3, R8, R3, R9 ;  /* 0x0000000308037224 */ /* 0x000fe400078e0209 */
[----:B------:R-:W-:-:S03]  /*01d0*/  HFMA2 R9, -RZ, RZ, 0, 0 ;  /* 0x00000000ff097431 */ /* 0x000fc600000001ff */
[----:B------:R-:W-:-:S13]  /*01e0*/  ISETP.GT.U32.AND P2, PT, R8, R3, PT ;  /* 0x000000030800720c */ /* 0x000fda0003f44070 */
[----:B------:R-:W-:Y:S01]  /*01f0*/  @!P2 IMAD.IADD R3, R3, 0x1, -R8 ;  /* 0x000000010303a824 */ /* 0x000fe200078e0a08 */
[----:B------:R-:W-:Y:S02]  /*0200*/  @!P2 IADD3 R6, PT, PT, R6, 0x1, RZ ;  /* 0x000000010606a810 */ /* 0x000fe40007ffe0ff */
[----:B------:R-:W-:Y:S02]  /*0210*/  ISETP.NE.AND P2, PT, R7, RZ, PT ;  /* 0x000000ff0700720c */ /* 0x000fe40003f45270 */
[----:B------:R-:W-:Y:S02]  /*0220*/  ISETP.GE.U32.AND P0, PT, R3, R8, PT ;  /* 0x000000080300720c */ /* 0x000fe40003f06070 */
[----:B------:R-:W1:Y:S11]  /*0230*/  LDC.64 R2, c[0x0][0x390] ;  /* 0x0000e400ff027b82 */ /* 0x000e760000000a00 */
[----:B------:R-:W-:-:S02]  /*0240*/  @P0 IADD3 R6, PT, PT, R6, 0x1, RZ ;  /* 0x0000000106060810 */ /* 0x000fc40007ffe0ff */
[----:B------:R-:W-:-:S03]  /*0250*/  ISETP.GE.U32.AND P0, PT, R5, 0x8, PT ;  /* 0x000000080500780c */ /* 0x000fc60003f06070 */
[----:B------:R-:W-:Y:S01]  /*0260*/  @!P1 IMAD.MOV R6, RZ, RZ, -R6 ;  /* 0x000000ffff069224 */ /* 0x000fe200078e0a06 */
[----:B------:R-:W-:Y:S02]  /*0270*/  @!P2 LOP3.LUT R6, RZ, R7, RZ, 0x33, !PT ;  /* 0x00000007ff06a212 */ /* 0x000fe400078e33ff */
[----:B------:R-:W-:Y:S02]  /*0280*/  ISETP.NE.AND P1, PT, R17, RZ, PT ;  /* 0x000000ff1100720c */ /* 0x000fe40003f25270 */
[----:B------:R-:W-:Y:S01]  /*0290*/  IADD3 R4, PT, PT, -R6, RZ, RZ ;  /* 0x000000ff06047210 */ /* 0x000fe20007ffe1ff */
[----:B-1----:R-:W-:-:S04]  /*02a0*/  IMAD.WIDE R2, R0, 0x4, R2 ;  /* 0x0000000400027825 */ /* 0x002fc800078e0202 */
[----:B------:R-:W-:Y:S02]  /*02b0*/  IMAD R0, R7, R4, R0 ;  /* 0x0000000407007224 */ /* 0x000fe400078e0200 */
[----:B0-----:R0:W5:Y:S01]  /*02c0*/  LDG.E R7, desc[UR12][R2.64] ;  /* 0x0000000c02077981 */ /* 0x001162000c1e1900 */
[-C--:B------:R-:W-:Y:S02]  /*02d0*/  IMAD R4, R6, R5.reuse, RZ ;  /* 0x0000000506047224 */ /* 0x080fe400078e02ff */
[----:B------:R-:W-:Y:S01]  /*02e0*/  IMAD R0, R0, R5, RZ ;  /* 0x0000000500007224 */ /* 0x000fe200078e02ff */
[----:B------:R-:W-:Y:S06]  /*02f0*/  @!P0 BRA `(.L_x_0) ;  /* 0x0000000000d08947 */ /* 0x000fec0003800000 */
[----:B------:R-:W1:Y:S01]  /*0300*/  LDCU.128 UR8, c[0x0][0x380] ;  /* 0x00007000ff0877ac */ /* 0x000e620008000c00 */
[----:B------:R-:W-:Y:S01]  /*0310*/  LOP3.LUT R9, R5, 0x7ffffff8, RZ, 0xc0, !PT ;  /* 0x7ffffff805097812 */ /* 0x000fe200078ec0ff */
[----:B------:R-:W-:Y:S01]  /*0320*/  IMAD.MOV.U32 R14, RZ, RZ, R0 ;  /* 0x000000ffff0e7224 */ /* 0x000fe200078e0000 */
[----:B------:R-:W-:Y:S02]  /*0330*/  MOV R8, R4 ;  /* 0x0000000400087202 */ /* 0x000fe40000000f00 */
[----:B------:R-:W-:Y:S01]  /*0340*/  IADD3 R6, PT, PT, -R9, RZ, RZ ;  /* 0x000000ff09067210 */ /* 0x000fe20007ffe1ff */
[----:B-1----:R-:W-:Y:S02]  /*0350*/  UIADD3 UR6, UP0, UPT, UR8, 0x10, URZ ;  /* 0x0000001008067890 */ /* 0x002fe4000ff1e0ff */
[----:B------:R-:W-:Y:S02]  /*0360*/  UIADD3 UR4, UP1, UPT, UR10, 0x10, URZ ;  /* 0x000000100a047890 */ /* 0x000fe4000ff3e0ff */
[----:B------:R-:W-:-:S02]  /*0370*/  UIADD3.X UR7, UPT, UPT, URZ, UR9, URZ, UP0, !UPT ;  /* 0x00000009ff077290 */ /* 0x000fc400087fe4ff */
[----:B------:R-:W-:-:S12]  /*0380*/  UIADD3.X UR5, UPT, UPT, URZ, UR11, URZ, UP1, !UPT ;  /* 0x0000000bff057290 */ /* 0x000fd80008ffe4ff */
.L_x_1:
[----:B------:R-:W-:Y:S01]  /*0390*/  MOV R11, UR7 ;  /* 0x00000007000b7c02 */ /* 0x000fe20008000f00 */
[----:B------:R-:W-:Y:S01]  /*03a0*/  IMAD.U32 R10, RZ, RZ, UR6 ;  /* 0x00000006ff0a7e24 */ /* 0x000fe2000f8e00ff */
[----:B------:R-:W-:Y:S01]  /*03b0*/  MOV R12, UR4 ;  /* 0x00000004000c7c02 */ /* 0x000fe20008000f00 */
[----:B------:R-:W-:Y:S02]  /*03c0*/  IMAD.U32 R13, RZ, RZ, UR5 ;  /* 0x00000005ff0d7e24 */ /* 0x000fe4000f8e00ff */
[----:B------:R-:W-:-:S04]  /*03d0*/  IMAD.WIDE R10, R8, 0x4, R10 ;  /* 0x00000004080a7825 */ /* 0x000fc800078e020a */
[----:B------:R-:W-:Y:S01]  /*03e0*/  IMAD.WIDE R12, R14, 0x4, R12 ;  /* 0x000000040e0c7825 */ /* 0x000fe200078e020c */
[----:B------:R-:W2:Y:S04]  /*03f0*/  LDG.E R16, desc[UR12][R10.64+-0x10] ;  /* 0xfffff00c0a107981 */ /* 0x000ea8000c1e1900 */
[----:B---3--:R-:W2:Y:S02]  /*0400*/  LDG.E R15, desc[UR12][R12.64+-0x10] ;  /* 0xfffff00c0c0f7981 */ /* 0x008ea4000c1e1900 */
[----:B--2--5:R-:W-:-:S05]  /*0410*/  IMAD R15, R16, R15, R7 ;  /* 0x0000000f100f7224 */ /* 0x024fca00078e0207 */
[----:B------:R1:W-:Y:S04]  /*0420*/  STG.E desc[UR12][R2.64], R15 ;  /* 0x0000000f02007986 */ /* 0x0003e8000c10190c */
[----:B------:R-:W2:Y:S04]  /*0430*/  LDG.E R16, desc[UR12][R10.64+-0xc] ;  /* 0xfffff40c0a107981 */ /* 0x000ea8000c1e1900 */
[----:B------:R-:W2:Y:S02]  /*0440*/  LDG.E R7, desc[UR12][R12.64+-0xc] ;  /* 0xfffff40c0c077981 */ /* 0x000ea4000c1e1900 */
[----:B--2---:R-:W-:-:S05]  /*0450*/  IMAD R7, R16, R7, R15 ;  /* 0x0000000710077224 */ /* 0x004fca00078e020f */
[----:B------:R2:W-:Y:S04]  /*0460*/  STG.E desc[UR12][R2.64], R7 ;  /* 0x0000000702007986 */ /* 0x0005e8000c10190c */
[----:B------:R-:W3:Y:S04]  /*0470*/  LDG.E R16, desc[UR12][R10.64+-0x8] ;  /* 0xfffff80c0a107981 */ /* 0x000ee8000c1e1900 */
[----:B------:R-:W3:Y:S02]  /*0480*/  LDG.E R18, desc[UR12][R12.64+-0x8] ;  /* 0xfffff80c0c127981 */ /* 0x000ee4000c1e1900 */
[----:B---3--:R-:W-:-:S05]  /*0490*/  IMAD R19, R16, R18, R7 ;  /* 0x0000001210137224 */ /* 0x008fca00078e0207 */
[----:B------:R3:W-:Y:S04]  /*04a0*/  STG.E desc[UR12][R2.64], R19 ;  /* 0x0000001302007986 */ /* 0x0007e8000c10190c */
[----:B------:R-:W1:Y:S04]  /*04b0*/  LDG.E R16, desc[UR12][R10.64+-0x4] ;  /* 0xfffffc0c0a107981 */ /* 0x000e68000c1e1900 */
[----:B------:R-:W1:Y:S02]  /*04c0*/  LDG.E R18, desc[UR12][R12.64+-0x4] ;  /* 0xfffffc0c0c127981 */ /* 0x000e64000c1e1900 */
[----:B-1----:R-:W-:-:S05]  /*04d0*/  IMAD R15, R16, R18, R19 ;  /* 0x00000012100f7224 */ /* 0x002fca00078e0213 */
        /* <DEDUP_REMOVED lines=10> */
[----:B------:R-:W1:Y:S01]  /*0580*/  LDG.E R18, desc[UR12][R12.64+0x8] ;  /* 0x0000080c0c127981 */ /* 0x000e62000c1e1900 */
[----:B------:R-:W-:Y:S01]  /*0590*/  IADD3 R6, PT, PT, R6, 0x8, RZ ;  /* 0x0000000806067810 */ /* 0x000fe20007ffe0ff */
[----:B-1----:R-:W-:-:S05]  /*05a0*/  IMAD R15, R16, R18, R19 ;  /* 0x00000012100f7224 */ /* 0x002fca00078e0213 */
[----:B------:R3:W-:Y:S04]  /*05b0*/  STG.E desc[UR12][R2.64], R15 ;  /* 0x0000000f02007986 */ /* 0x0007e8000c10190c */
[----:B------:R-:W2:Y:S04]  /*05c0*/  LDG.E R16, desc[UR12][R10.64+0xc] ;  /* 0x00000c0c0a107981 */ /* 0x000ea8000c1e1900 */
[----:B------:R-:W2:Y:S01]  /*05d0*/  LDG.E R18, desc[UR12][R12.64+0xc] ;  /* 0x00000c0c0c127981 */ /* 0x000ea2000c1e1900 */
[----:B------:R-:W-:Y:S02]  /*05e0*/  ISETP.NE.AND P0, PT, R6, RZ, PT ;  /* 0x000000ff0600720c */ /* 0x000fe40003f05270 */
[----:B------:R-:W-:-:S02]  /*05f0*/  IADD3 R8, PT, PT, R8, 0x8, RZ ;  /* 0x0000000808087810 */ /* 0x000fc40007ffe0ff */
[----:B------:R-:W-:Y:S01]  /*0600*/  IADD3 R14, PT, PT, R14, 0x8, RZ ;  /* 0x000000080e0e7810 */ /* 0x000fe20007ffe0ff */
[----:B--2---:R-:W-:-:S05]  /*0610*/  IMAD R7, R16, R18, R15 ;  /* 0x0000001210077224 */ /* 0x004fca00078e020f */
[----:B------:R3:W-:Y:S03]  /*0620*/  STG.E desc[UR12][R2.64], R7 ;  /* 0x0000000702007986 */ /* 0x0007e6000c10190c */
[----:B------:R-:W-:Y:S05]  /*0630*/  @P0 BRA `(.L_x_1) ;  /* 0xfffffffc00540947 */ /* 0x000fea000383ffff */
.L_x_0:
[----:B------:R-:W-:Y:S05]  /*0640*/  @!P1 EXIT ;  /* 0x000000000000994d */ /* 0x000fea0003800000 */
[----:B------:R-:W-:Y:S02]  /*0650*/  ISETP.GE.U32.AND P0, PT, R17, 0x4, PT ;  /* 0x000000041100780c */ /* 0x000fe40003f06070 */
[----:B------:R-:W-:-:S04]  /*0660*/  LOP3.LUT R14, R5, 0x3, RZ, 0xc0, !PT ;  /* 0x00000003050e7812 */ /* 0x000fc800078ec0ff */
[----:B------:R-:W-:-:S07]  /*0670*/  ISETP.NE.AND P1, PT, R14, RZ, PT ;  /* 0x000000ff0e00720c */ /* 0x000fce0003f25270 */
[----:B------:R-:W-:Y:S06]  /*0680*/  @!P0 BRA `(.L_x_2) ;  /* 0x00000000005c8947 */ /* 0x000fec0003800000 */
[----:B------:R-:W1:Y:S01]  /*0690*/  LDC.64 R10, c[0x0][0x380] ;  /* 0x0000e000ff0a7b82 */ /* 0x000e620000000a00 */
[----:B------:R-:W-:Y:S01]  /*06a0*/  IADD3 R17, PT, PT, R0, R9, RZ ;  /* 0x0000000900117210 */ /* 0x000fe20007ffe0ff */
[----:B---3--:R-:W-:-:S06]  /*06b0*/  IMAD.IADD R15, R4, 0x1, R9 ;  /* 0x00000001040f7824 */ /* 0x008fcc00078e0209 */
[----:B------:R-:W2:Y:S01]  /*06c0*/  LDC.64 R12, c[0x0][0x388] ;  /* 0x0000e200ff0c7b82 */ /* 0x000ea20000000a00 */
[----:B-1----:R-:W-:-:S05]  /*06d0*/  IMAD.WIDE R10, R15, 0x4, R10 ;  /* 0x000000040f0a7825 */ /* 0x002fca00078e020a */
[----:B------:R-:W3:Y:S01]  /*06e0*/  LDG.E R6, desc[UR12][R10.64] ;  /* 0x0000000c0a067981 */ /* 0x000ee2000c1e1900 */
[----:B--2---:R-:W-:-:S05]  /*06f0*/  IMAD.WIDE R12, R17, 0x4, R12 ;  /* 0x00000004110c7825 */ /* 0x004fca00078e020c */
[----:B------:R-:W3:Y:S02]  /*0700*/  LDG.E R8, desc[UR12][R12.64] ;  /* 0x0000000c0c087981 */ /* 0x000ee4000c1e1900 */
[----:B---3-5:R-:W-:-:S05]  /*0710*/  IMAD R7, R6, R8, R7 ;  /* 0x0000000806077224 */ /* 0x028fca00078e0207 */
        /* <DEDUP_REMOVED lines=13> */
[----:B------:R2:W-:Y:S02]  /*07f0*/  STG.E desc[UR12][R2.64], R7 ;  /* 0x0000000702007986 */ /* 0x0005e4000c10190c */
.L_x_2:
[----:B------:R-:W-:Y:S05]  /*0800*/  @!P1 EXIT ;  /* 0x000000000000994d */ /* 0x000fea0003800000 */
[----:B------:R-:W-:Y:S02]  /*0810*/  ISETP.NE.AND P0, PT, R14, 0x1, PT ;  /* 0x000000010e00780c */ /* 0x000fe40003f05270 */
[----:B------:R-:W-:-:S04]  /*0820*/  LOP3.LUT R5, R5, 0x1, RZ, 0xc0, !PT ;  /* 0x0000000105057812 */ /* 0x000fc800078ec0ff */
[----:B------:R-:W-:-:S07]  /*0830*/  ISETP.NE.U32.AND P1, PT, R5, 0x1, PT ;  /* 0x000000010500780c */ /* 0x000fce0003f25070 */
[----:B------:R-:W-:Y:S06]  /*0840*/  @!P0 BRA `(.L_x_3) ;  /* 0x00000000003c8947 */ /* 0x000fec0003800000 */
[----:B------:R-:W1:Y:S01]  /*0850*/  LDC.64 R10, c[0x0][0x380] ;  /* 0x0000e000ff0a7b82 */ /* 0x000e620000000a00 */
[----:B------:R-:W-:Y:S01]  /*0860*/  IADD3 R5, PT, PT, R4, R9, RZ ;  /* 0x0000000904057210 */ /* 0x000fe20007ffe0ff */
[----:B--23--:R-:W-:-:S06]  /*0870*/  IMAD.IADD R15, R0, 0x1, R9 ;  /* 0x00000001000f7824 */ /* 0x00cfcc00078e0209 */
        /* <DEDUP_REMOVED lines=8> */
[----:B------:R-:W2:Y:S01]  /*0900*/  LDG.E R7, desc[UR12][R12.64+0x4] ;  /* 0x0000040c0c077981 */ /* 0x000ea2000c1e1900 */
[----:B------:R-:W-:Y:S01]  /*0910*/  IADD3 R9, PT, PT, R9, 0x2, RZ ;  /* 0x0000000209097810 */ /* 0x000fe20007ffe0ff */
[----:B--2---:R-:W-:-:S05]  /*0920*/  IMAD R7, R6, R7, R5 ;  /* 0x0000000706077224 */ /* 0x004fca00078e0205 */
[----:B------:R1:W-:Y:S02]  /*0930*/  STG.E desc[UR12][R2.64], R7 ;  /* 0x0000000702007986 */ /* 0x0003e4000c10190c */
.L_x_3:
[----:B------:R-:W-:Y:S05]  /*0940*/  @P1 EXIT ;  /* 0x000000000000194d */ /* 0x000fea0003800000 */
[----:B------:R-:W4:Y:S01]  /*0950*/  LDC.64 R10, c[0x0][0x380] ;  /* 0x0000e000ff0a7b82 */ /* 0x000f220000000a00 */
[-C--:B-1----:R-:W-:Y:S02]  /*0960*/  IADD3 R5, PT, PT, R4, R9.reuse, RZ ;  /* 0x0000000904057210 */ /* 0x082fe40007ffe0ff */
[----:B------:R-:W-:-:S05]  /*0970*/  IADD3 R9, PT, PT, R0, R9, RZ ;  /* 0x0000000900097210 */ /* 0x000fca0007ffe0ff */
[----:B------:R-:W1:Y:S01]  /*0980*/  LDC.64 R12, c[0x0][0x388] ;  /* 0x0000e200ff0c7b82 */ /* 0x000e620000000a00 */
[----:B----4-:R-:W-:-:S06]  /*0990*/  IMAD.WIDE R4, R5, 0x4, R10 ;  /* 0x0000000405047825 */ /* 0x010fcc00078e020a */
[----:B------:R-:W2:Y:S01]  /*09a0*/  LDG.E R4, desc[UR12][R4.64] ;  /* 0x0000000c04047981 */ /* 0x000ea2000c1e1900 */
[----:B-1----:R-:W-:-:S06]  /*09b0*/  IMAD.WIDE R8, R9, 0x4, R12 ;  /* 0x0000000409087825 */ /* 0x002fcc00078e020c */
[----:B------:R-:W2:Y:S02]  /*09c0*/  LDG.E R8, desc[UR12][R8.64] ;  /* 0x0000000c08087981 */ /* 0x000ea4000c1e1900 */
[----:B--23-5:R-:W-:-:S05]  /*09d0*/  IMAD R7, R4, R8, R7 ;  /* 0x0000000804077224 */ /* 0x02cfca00078e0207 */
[----:B------:R-:W-:Y:S01]  /*09e0*/  STG.E desc[UR12][R2.64], R7 ;  /* 0x0000000702007986 */ /* 0x000fe2000c10190c */
[----:B------:R-:W-:Y:S05]  /*09f0*/  EXIT ;  /* 0x000000000000794d */ /* 0x000fea0003800000 */
.L_x_4:
[----:B------:R-:W-:-:S00]  /*0a00*/  BRA `(.L_x_4) ;  /* 0xfffffffc00fc7947 */ /* 0x000fc0000383ffff */
[----:B------:R-:W-:-:S00]  /*0a10*/  NOP ;  /* 0x0000000000007918 */ /* 0x000fc00000000000 */
        /* <DEDUP_REMOVED lines=14> */
.L_x_10:


//--------------------- .text._Z7abcmultPiS_S_iiiS_ --------------------------
	.section	.text._Z7abcmultPiS_S_iiiS_,"ax",@progbits
	.align	128
        .global         _Z7abcmultPiS_S_iiiS_
        .type           _Z7abcmultPiS_S_iiiS_,@function
        .size           _Z7abcmultPiS_S_iiiS_,(.L_x_11 - _Z7abcmultPiS_S_iiiS_)
        .other          _Z7abcmultPiS_S_iiiS_,@"STO_CUDA_ENTRY STV_DEFAULT"
_Z7abcmultPiS_S_iiiS_:
.text._Z7abcmultPiS_S_iiiS_:
        /* <DEDUP_REMOVED lines=12> */
[----:B------:R-:W0:Y:S01]  /*00c0*/  LDC.64 R2, c[0x0][0x3a8] ;  /* 0x0000ea00ff027b82 */ /* 0x000e220000000a00 */
[----:B------:R-:W1:Y:S02]  /*00d0*/  LDCU.64 UR4, c[0x0][0x358] ;  /* 0x00006b00ff0477ac */ /* 0x000e640008000a00 */
[----:B------:R-:W2:Y:S08]  /*00e0*/  I2F.RP R0, R9 ;  /* 0x0000000900007306 */ /* 0x000eb00000209400 */
[----:B--2---:R-:W2:Y:S01]  /*00f0*/  MUFU.RCP R0, R0 ;  /* 0x0000000000007308 */ /* 0x004ea20000001000 */
[----:B0-----:R-:W-:Y:S01]  /*0100*/  IMAD.WIDE R2, R16, 0x4, R2 ;  /* 0x0000000410027825 */ /* 0x001fe200078e0202 */
[----:B------:R-:W-:-:S04]  /*0110*/  MOV R20, RZ ;  /* 0x000000ff00147202 */ /* 0x000fc80000000f00 */
[----:B-1----:R0:W5:Y:S01]  /*0120*/  LDG.E R13, desc[UR4][R2.64] ;  /* 0x00000004020d7981 */ /* 0x002162000c1e1900 */
[----:B--2---:R-:W-:-:S04]  /*0130*/  IADD3 R6, PT, PT, R0, 0xffffffe, RZ ;  /* 0x0ffffffe00067810 */ /* 0x004fc80007ffe0ff */
[----:B------:R1:W2:Y:S02]  /*0140*/  F2I.FTZ.U32.TRUNC.NTZ R7, R6 ;  /* 0x0000000600077305 */ /* 0x0002a4000021f000 */
[----:B-1----:R-:W-:Y:S01]  /*0150*/  HFMA2 R6, -RZ, RZ, 0, 0 ;  /* 0x00000000ff067431 */ /* 0x002fe200000001ff */
[----:B--2---:R-:W-:-:S05]  /*0160*/  IADD3 R8, PT, PT, RZ, -R7, RZ ;  /* 0x80000007ff087210 */ /* 0x004fca0007ffe0ff */
[----:B------:R-:W-:Y:S01]  /*0170*/  IMAD R11, R8, R9, RZ ;  /* 0x00000009080b7224 */ /* 0x000fe200078e02ff */
[----:B------:R-:W-:-:S03]  /*0180*/  IABS R8, R16 ;  /* 0x0000001000087213 */ /* 0x000fc60000000000 */
[----:B------:R-:W-:-:S06]  /*0190*/  IMAD.HI.U32 R7, R7, R11, R6 ;  /* 0x0000000b07077227 */ /* 0x000fcc00078e0006 */
[----:B------:R-:W-:-:S05]  /*01a0*/  IMAD.HI.U32 R19, R7, R8, RZ ;  /* 0x0000000807137227 */ /* 0x000fca00078e00ff */
[----:B------:R-:W-:-:S05]  /*01b0*/  IADD3 R0, PT, PT, -R19, RZ, RZ ;  /* 0x000000ff13007210 */ /* 0x000fca0007ffe1ff */
[----:B------:R-:W-:-:S05]  /*01c0*/  IMAD R0, R9, R0, R8 ;  /* 0x0000000009007224 */ /* 0x000fca00078e0208 */
[----:B------:R-:W-:-:S13]  /*01d0*/  ISETP.GT.U32.AND P2, PT, R9, R0, PT ;  /* 0x000000000900720c */ /* 0x000fda0003f44070 */
[-C--:B------:R-:W-:Y:S02]  /*01e0*/  @!P2 IADD3 R0, PT, PT, R0, -R9.reuse, RZ ;  /* 0x800000090000a210 */ /* 0x080fe40007ffe0ff */
[----:B------:R-:W-:Y:S02]  /*01f0*/  @!P2 IADD3 R19, PT, PT, R19, 0x1, RZ ;  /* 0x000000011313a810 */ /* 0x000fe40007ffe0ff */
[----:B------:R-:W-:Y:S02]  /*0200*/  ISETP.GE.U32.AND P0, PT, R0, R9, PT ;  /* 0x000000090000720c */ /* 0x000fe40003f06070 */
[----:B------:R-:W-:Y:S02]  /*0210*/  LOP3.LUT R0, R16, R17, RZ, 0x3c, !PT ;  /* 0x0000001110007212 */ /* 0x000fe400078e3cff */
[----:B------:R-:W-:Y:S02]  /*0220*/  ISETP.NE.AND P2, PT, R17, RZ, PT ;  /* 0x000000ff1100720c */ /* 0x000fe40003f45270 */
[----:B------:R-:W-:-:S07]  /*0230*/  ISETP.GE.AND P1, PT, R0, RZ, PT ;  /* 0x000000ff0000720c */ /* 0x000fce0003f26270 */
[----:B------:R-:W-:Y:S02]  /*0240*/  @P0 IADD3 R19, PT, PT, R19, 0x1, RZ ;  /* 0x0000000113130810 */ /* 0x000fe40007ffe0ff */
[----:B------:R-:W-:-:S04]  /*0250*/  ISETP.GE.U32.AND P0, PT, R5, 0x8, PT ;  /* 0x000000080500780c */ /* 0x000fc80003f06070 */
[----:B------:R-:W-:Y:S02]  /*0260*/  @!P1 IADD3 R19, PT, PT, -R19, RZ, RZ ;  /* 0x000000ff13139210 */ /* 0x000fe40007ffe1ff */
[----:B------:R-:W-:-:S04]  /*0270*/  @!P2 LOP3.LUT R19, RZ, R17, RZ, 0x33, !PT ;  /* 0x00000011ff13a212 */ /* 0x000fc800078e33ff */
[C---:B------:R-:W-:Y:S01]  /*0280*/  IADD3 R0, PT, PT, -R19.reuse, RZ, RZ ;  /* 0x000000ff13007210 */ /* 0x040fe20007ffe1ff */
[----:B------:R-:W-:-:S04]  /*0290*/  IMAD R18, R19, R5, RZ ;  /* 0x0000000513127224 */ /* 0x000fc800078e02ff */
[----:B------:R-:W-:Y:S01]  /*02a0*/  IMAD R16, R17, R0, R16 ;  /* 0x0000000011107224 */ /* 0x000fe200078e0210 */
[----:B0-----:R-:W-:Y:S06]  /*02b0*/  @!P0 BRA `(.L_x_5) ;  /* 0x00000004003c8947 */ /* 0x001fec0003800000 */
[----:B------:R-:W-:Y:S02]  /*02c0*/  LOP3.LUT R20, R5, 0x7ffffff8, RZ, 0xc0, !PT ;  /* 0x7ffffff805147812 */ /* 0x000fe400078ec0ff */
[----:B------:R-:W-:Y:S02]  /*02d0*/  MOV R23, R18 ;  /* 0x0000001200177202 */ /* 0x000fe40000000f00 */
[----:B------:R-:W-:Y:S02]  /*02e0*/  MOV R21, R19 ;  /* 0x0000001300157202 */ /* 0x000fe40000000f00 */
[----:B------:R-:W-:Y:S02]  /*02f0*/  MOV R22, R16 ;  /* 0x0000001000167202 */ /* 0x000fe40000000f00 */
[----:B------:R-:W-:-:S07]  /*0300*/  IADD3 R0, PT, PT, -R20, RZ, RZ ;  /* 0x000000ff14007210 */ /* 0x000fce0007ffe1ff */
.L_x_6:
[----:B------:R-:W0:Y:S08]  /*0310*/  LDC.64 R6, c[0x0][0x380] ;  /* 0x0000e000ff067b82 */ /* 0x000e300000000a00 */
[----:B-1----:R-:W1:Y:S08]  /*0320*/  LDC.64 R10, c[0x0][0x388] ;  /* 0x0000e200ff0a7b82 */ /* 0x002e700000000a00 */
[----:B------:R-:W2:Y:S01]  /*0330*/  LDC.64 R8, c[0x0][0x390] ;  /* 0x0000e400ff087b82 */ /* 0x000ea20000000a00 */
[----:B0-----:R-:W-:-:S05]  /*0340*/  IMAD.WIDE R6, R23, 0x4, R6 ;  /* 0x0000000417067825 */ /* 0x001fca00078e0206 */
[----:B------:R-:W3:Y:S01]  /*0350*/  LDG.E R12, desc[UR4][R6.64] ;  /* 0x00000004060c7981 */ /* 0x000ee2000c1e1900 */
[----:B-1----:R-:W-:-:S05]  /*0360*/  IMAD.WIDE R10, R21, 0x4, R10 ;  /* 0x00000004150a7825 */ /* 0x002fca00078e020a */
[----:B------:R-:W3:Y:S01]  /*0370*/  LDG.E R15, desc[UR4][R10.64] ;  /* 0x000000040a0f7981 */ /* 0x000ee2000c1e1900 */
[----:B--2---:R-:W-:-:S05]  /*0380*/  IMAD.WIDE R8, R22, 0x4, R8 ;  /* 0x0000000416087825 */ /* 0x004fca00078e0208 */
[----:B------:R-:W2:Y:S01]  /*0390*/  LDG.E R14, desc[UR4][R8.64] ;  /* 0x00000004080e7981 */ /* 0x000ea2000c1e1900 */
[----:B---3--:R-:W-:-:S05]  /*03a0*/  IADD3 R12, PT, PT, R12, R15, RZ ;  /* 0x0000000f0c0c7210 */ /* 0x008fca0007ffe0ff */
[----:B--2--5:R-:W-:Y:S02]  /*03b0*/  IMAD R25, R12, R14, R13 ;  /* 0x0000000e0c197224 */ /* 0x024fe400078e020d */
[----:B------:R-:W-:-:S03]  /*03c0*/  IMAD.WIDE R14, R4, 0x4, R10 ;  /* 0x00000004040e7825 */ /* 0x000fc600078e020a */
[----:B------:R0:W-:Y:S01]  /*03d0*/  STG.E desc[UR4][R2.64], R25 ;  /* 0x0000001902007986 */ /* 0x0001e2000c101904 */
[----:B------:R-:W-:-:S03]  /*03e0*/  IMAD.WIDE R12, R17, 0x4, R8 ;  /* 0x00000004110c7825 */ /* 0x000fc600078e0208 */
[----:B------:R-:W2:Y:S04]  /*03f0*/  LDG.E R24, desc[UR4][R6.64+0x4] ;  /* 0x0000040406187981 */ /* 0x000ea8000c1e1900 */
[----:B------:R-:W2:Y:S04]  /*0400*/  LDG.E R27, desc[UR4][R14.64] ;  /* 0x000000040e1b7981 */ /* 0x000ea8000c1e1900 */
[----:B------:R-:W3:Y:S01]  /*0410*/  LDG.E R26, desc[UR4][R12.64] ;  /* 0x000000040c1a7981 */ /* 0x000ee2000c1e1900 */
[----:B------:R-:W-:-:S04]  /*0420*/  IMAD.WIDE R8, R4, 0x4, R14 ;  /* 0x0000000404087825 */ /* 0x000fc800078e020e */
[----:B------:R-:W-:Y:S01]  /*0430*/  IMAD.WIDE R10, R17, 0x4, R12 ;  /* 0x00000004110a7825 */ /* 0x000fe200078e020c */
[----:B--2---:R-:W-:-:S05]  /*0440*/  IADD3 R24, PT, PT, R24, R27, RZ ;  /* 0x0000001b18187210 */ /* 0x004fca0007ffe0ff */
[----:B---3--:R-:W-:-:S05]  /*0450*/  IMAD R27, R24, R26, R25 ;  /* 0x0000001a181b7224 */ /* 0x008fca00078e0219 */
[----:B------:R1:W-:Y:S04]  /*0460*/  STG.E desc[UR4][R2.64], R27 ;  /* 0x0000001b02007986 */ /* 0x0003e8000c101904 */
[----:B------:R-:W2:Y:S04]  /*0470*/  LDG.E R24, desc[UR4][R6.64+0x8] ;  /* 0x0000080406187981 */ /* 0x000ea8000c1e1900 */
[----:B------:R-:W2:Y:S04]  /*0480*/  LDG.E R29, desc[UR4][R8.64] ;  /* 0x00000004081d7981 */ /* 0x000ea8000c1e1900 */
[----:B0-----:R-:W3:Y:S01]  /*0490*/  LDG.E R25, desc[UR4][R10.64] ;  /* 0x000000040a197981 */ /* 0x001ee2000c1e1900 */
[----:B------:R-:W-:-:S04]  /*04a0*/  IMAD.WIDE R12, R4, 0x4, R8 ;  /* 0x00000004040c7825 */ /* 0x000fc800078e0208 */
[----:B------:R-:W-:Y:S01]  /*04b0*/  IMAD.WIDE R14, R17, 0x4, R10 ;  /* 0x00000004110e7825 */ /* 0x000fe200078e020a */
[----:B--2---:R-:W-:-:S05]  /*04c0*/  IADD3 R24, PT, PT, R24, R29, RZ ;  /* 0x0000001d18187210 */ /* 0x004fca0007ffe0ff */
[----:B---3--:R-:W-:-:S05]  /*04d0*/  IMAD R25, R24, R25, R27 ;  /* 0x0000001918197224 */ /* 0x008fca00078e021b */
[----:B------:R0:W-:Y:S04]  /*04e0*/  STG.E desc[UR4][R2.64], R25 ;  /* 0x0000001902007986 */ /* 0x0001e8000c101904 */
[----:B------:R-:W2:Y:S04]  /*04f0*/  LDG.E R24, desc[UR4][R6.64+0xc] ;  /* 0x00000c0406187981 */ /* 0x000ea8000c1e1900 */
[----:B------:R-:W2:Y:S04]  /*0500*/  LDG.E R29, desc[UR4][R12.64] ;  /* 0x000000040c1d7981 */ /* 0x000ea8000c1e1900 */
[----:B------:R-:W1:Y:S01]  /*0510*/  LDG.E R26, desc[UR4][R14.64] ;  /* 0x000000040e1a7981 */ /* 0x000e62000c1e1900 */
[----:B------:R-:W-:-:S04]  /*0520*/  IMAD.WIDE R8, R4, 0x4, R12 ;  /* 0x0000000404087825 */ /* 0x000fc800078e020c */
[----:B------:R-:W-:Y:S01]  /*0530*/  IMAD.WIDE R10, R17, 0x4, R14 ;  /* 0x00000004110a7825 */ /* 0x000fe200078e020e */
[----:B--2---:R-:W-:-:S05]  /*0540*/  IADD3 R24, PT, PT, R24, R29, RZ ;  /* 0x0000001d18187210 */ /* 0x004fca0007ffe0ff */
[----:B-1----:R-:W-:-:S05]  /*0550*/  IMAD R27, R24, R26, R25 ;  /* 0x0000001a181b7224 */ /* 0x002fca00078e0219 */
        /* <DEDUP_REMOVED lines=20> */
[----:B------:R-:W-:Y:S01]  /*06a0*/  IMAD.WIDE R14, R4, 0x4, R8 ;  /* 0x00000004040e7825 */ /* 0x000fe200078e0208 */
[----:B--2---:R-:W-:-:S05]  /*06b0*/  IADD3 R24, PT, PT, R24, R29, RZ ;  /* 0x0000001d18187210 */ /* 0x004fca0007ffe0ff */
[----:B---3--:R-:W-:Y:S02]  /*06c0*/  IMAD R29, R24, R25, R27 ;  /* 0x00000019181d7224 */ /* 0x008fe400078e021b */
[----:B------:R-:W-:-:S03]  /*06d0*/  IMAD.WIDE R24, R17, 0x4, R10 ;  /* 0x0000000411187825 */ /* 0x000fc600078e020a */
[----:B------:R1:W-:Y:S04]  /*06e0*/  STG.E desc[UR4][R2.64], R29 ;  /* 0x0000001d02007986 */ /* 0x0003e8000c101904 */
[----:B------:R-:W2:Y:S04]  /*06f0*/  LDG.E R12, desc[UR4][R6.64+0x1c] ;  /* 0x00001c04060c7981 */ /* 0x000ea8000c1e1900 */
[----:B------:R-:W2:Y:S04]  /*0700*/  LDG.E R15, desc[UR4][R14.64] ;  /* 0x000000040e0f7981 */ /* 0x000ea8000c1e1900 */
[----:B------:R-:W3:Y:S01]  /*0710*/  LDG.E R24, desc[UR4][R24.64] ;  /* 0x0000000418187981 */ /* 0x000ee2000c1e1900 */
[----:B------:R-:W-:-:S04]  /*0720*/  IADD3 R0, PT, PT, R0, 0x8, RZ ;  /* 0x0000000800007810 */ /* 0x000fc80007ffe0ff */
[----:B------:R-:W-:Y:S02]  /*0730*/  ISETP.NE.AND P0, PT, R0, RZ, PT ;  /* 0x000000ff0000720c */ /* 0x000fe40003f05270 */
[----:B------:R-:W-:Y:S02]  /*0740*/  IADD3 R23, PT, PT, R23, 0x8, RZ ;  /* 0x0000000817177810 */ /* 0x000fe40007ffe0ff */
[----:B------:R-:W-:Y:S02]  /*0750*/  LEA R21, R4, R21, 0x3 ;  /* 0x0000001504157211 */ /* 0x000fe400078e18ff */
[----:B------:R-:W-:Y:S02]  /*0760*/  LEA R22, R17, R22, 0x3 ;  /* 0x0000001611167211 */ /* 0x000fe400078e18ff */
[----:B--2---:R-:W-:-:S05]  /*0770*/  IADD3 R12, PT, PT, R12, R15, RZ ;  /* 0x0000000f0c0c7210 */ /* 0x004fca0007ffe0ff */
[----:B---3--:R-:W-:-:S05]  /*0780*/  IMAD R13, R12, R24, R29 ;  /* 0x000000180c0d7224 */ /* 0x008fca00078e021d */
[----:B------:R1:W-:Y:S01]  /*0790*/  STG.E desc[UR4][R2.64], R13 ;  /* 0x0000000d02007986 */ /* 0x0003e2000c101904 */
[----:B------:R-:W-:Y:S05]  /*07a0*/  @P0 BRA `(.L_x_6) ;  /* 0xfffffff800d80947 */ /* 0x000fea000383ffff */
.L_x_5:
[----:B------:R-:W-:-:S13]  /*07b0*/  LOP3.LUT P0, R6, R5, 0x7, RZ, 0xc0, !PT ;  /* 0x0000000705067812 */ /* 0x000fda000780c0ff */
[----:B------:R-:W-:Y:S05]  /*07c0*/  @!P0 EXIT ;  /* 0x000000000000894d */ /* 0x000fea0003800000 */
[----:B------:R-:W-:Y:S02]  /*07d0*/  ISETP.GE.U32.AND P0, PT, R6, 0x4, PT ;  /* 0x000000040600780c */ /* 0x000fe40003f06070 */
[----:B------:R-:W-:-:S04]  /*07e0*/  LOP3.LUT R0, R5, 0x3, RZ, 0xc0, !PT ;  /* 0x0000000305007812 */ /* 0x000fc800078ec0ff */
[----:B------:R-:W-:-:S07]  /*07f0*/  ISETP.NE.AND P1, PT, R0, RZ, PT ;  /* 0x000000ff0000720c */ /* 0x000fce0003f25270 */
[----:B------:R-:W-:Y:S06]  /*0800*/  @!P0 BRA `(.L_x_7) ;  /* 0x0000000000a08947 */ /* 0x000fec0003800000 */
[----:B------:R-:W0:Y:S01]  /*0810*/  LDC.64 R6, c[0x0][0x380] ;  /* 0x0000e000ff067b82 */ /* 0x000e220000000a00 */
[----:B------:R-:W-:Y:S01]  /*0820*/  IADD3 R15, PT, PT, R18, R20, RZ ;  /* 0x00000014120f7210 */ /* 0x000fe20007ffe0ff */
[----:B------:R-:W-:-:S06]  /*0830*/  IMAD R21, R20, R4, R19 ;  /* 0x0000000414157224 */ /* 0x000fcc00078e0213 */
[----:B------:R-:W2:Y:S08]  /*0840*/  LDC.64 R10, c[0x0][0x388] ;  /* 0x0000e200ff0a7b82 */ /* 0x000eb00000000a00 */
[----:B------:R-:W3:Y:S01]  /*0850*/  LDC.64 R8, c[0x0][0x390] ;  /* 0x0000e400ff087b82 */ /* 0x000ee20000000a00 */
[----:B0-----:R-:W-:-:S04]  /*0860*/  IMAD.WIDE R6, R15, 0x4, R6 ;  /* 0x000000040f067825 */ /* 0x001fc800078e0206 */
[----:B------:R-:W-:Y:S01]  /*0870*/  IMAD R15, R20, R17, R16 ;  /* 0x00000011140f7224 */ /* 0x000fe200078e0210 */
[----:B------:R-:W4:Y:S01]  /*0880*/  LDG.E R12, desc[UR4][R6.64] ;  /* 0x00000004060c7981 */ /* 0x000f22000c1e1900 */
[----:B--2---:R-:W-:-:S04]  /*0890*/  IMAD.WIDE R10, R21, 0x4, R10 ;  /* 0x00000004150a7825 */ /* 0x004fc800078e020a */
[----:B---3--:R-:W-:Y:S02]  /*08a0*/  IMAD.WIDE R8, R15, 0x4, R8 ;  /* 0x000000040f087825 */ /* 0x008fe400078e0208 */
[----:B------:R-:W4:Y:S04]  /*08b0*/  LDG.E R15, desc[UR4][R10.64] ;  /* 0x000000040a0f7981 */ /* 0x000f28000c1e1900 */
[----:B------:R-:W2:Y:S01]  /*08c0*/  LDG.E R14, desc[UR4][R8.64] ;  /* 0x00000004080e7981 */ /* 0x000ea2000c1e1900 */
[----:B----4-:R-:W-:-:S05]  /*08d0*/  IADD3 R12, PT, PT, R12, R15, RZ ;  /* 0x0000000f0c0c7210 */ /* 0x010fca0007ffe0ff */
[----:B--2--5:R-:W-:Y:S02]  /*08e0*/  IMAD R21, R12, R14, R13 ;  /* 0x0000000e0c157224 */ /* 0x024fe400078e020d */
[----:B------:R-:W-:-:S03]  /*08f0*/  IMAD.WIDE R14, R4, 0x4, R10 ;  /* 0x00000004040e7825 */ /* 0x000fc600078e020a */
[----:B------:R0:W-:Y:S01]  /*0900*/  STG.E desc[UR4][R2.64], R21 ;  /* 0x0000001502007986 */ /* 0x0001e2000c101904 */
[----:B-1----:R-:W-:-:S03]  /*0910*/  IMAD.WIDE R12, R17, 0x4, R8 ;  /* 0x00000004110c7825 */ /* 0x002fc600078e0208 */
        /* <DEDUP_REMOVED lines=8> */
[----:B------:R-:W3:Y:S04]  /*09a0*/  LDG.E R22, desc[UR4][R6.64+0x8] ;  /* 0x0000080406167981 */ /* 0x000ee8000c1e1900 */
[----:B------:R-:W3:Y:S04]  /*09b0*/  LDG.E R23, desc[UR4][R8.64] ;  /* 0x0000000408177981 */ /* 0x000ee8000c1e1900 */
[----:B0-----:R-:W4:Y:S01]  /*09c0*/  LDG.E R21, desc[UR4][R10.64] ;  /* 0x000000040a157981 */ /* 0x001f22000c1e1900 */
[----:B------:R-:W-:Y:S01]  /*09d0*/  IMAD.WIDE R14, R4, 0x4, R8 ;  /* 0x00000004040e7825 */ /* 0x000fe200078e0208 */
[----:B---3--:R-:W-:-:S05]  /*09e0*/  IADD3 R22, PT, PT, R22, R23, RZ ;  /* 0x0000001716167210 */ /* 0x008fca0007ffe0ff */
[----:B----4-:R-:W-:Y:S02]  /*09f0*/  IMAD R21, R22, R21, R25 ;  /* 0x0000001516157224 */ /* 0x010fe400078e0219 */
[----:B------:R-:W-:-:S03]  /*0a00*/  IMAD.WIDE R22, R17, 0x4, R10 ;  /* 0x0000000411167825 */ /* 0x000fc600078e020a */
[----:B------:R2:W-:Y:S04]  /*0a10*/  STG.E desc[UR4][R2.64], R21 ;  /* 0x0000001502007986 */ /* 0x0005e8000c101904 */
[----:B------:R-:W3:Y:S04]  /*0a20*/  LDG.E R12, desc[UR4][R6.64+0xc] ;  /* 0x00000c04060c7981 */ /* 0x000ee8000c1e1900 */
[----:B------:R-:W3:Y:S04]  /*0a30*/  LDG.E R15, desc[UR4][R14.64] ;  /* 0x000000040e0f7981 */ /* 0x000ee8000c1e1900 */
[----:B------:R-:W4:Y:S01]  /*0a40*/  LDG.E R22, desc[UR4][R22.64] ;  /* 0x0000000416167981 */ /* 0x000f22000c1e1900 */
[----:B------:R-:W-:-:S02]  /*0a50*/  IADD3 R20, PT, PT, R20, 0x4, RZ ;  /* 0x0000000414147810 */ /* 0x000fc40007ffe0ff */
[----:B---3--:R-:W-:-:S05]  /*0a60*/  IADD3 R12, PT, PT, R12, R15, RZ ;  /* 0x0000000f0c0c7210 */ /* 0x008fca0007ffe0ff */
[----:B----4-:R-:W-:-:S05]  /*0a70*/  IMAD R13, R12, R22, R21 ;  /* 0x000000160c0d7224 */ /* 0x010fca00078e0215 */
[----:B------:R2:W-:Y:S02]  /*0a80*/  STG.E desc[UR4][R2.64], R13 ;  /* 0x0000000d02007986 */ /* 0x0005e4000c101904 */
.L_x_7:
[----:B------:R-:W-:Y:S05]  /*0a90*/  @!P1 EXIT ;  /* 0x000000000000994d */ /* 0x000fea0003800000 */
[----:B------:R-:W-:Y:S02]  /*0aa0*/  ISETP.NE.AND P0, PT, R0, 0x1, PT ;  /* 0x000000010000780c */ /* 0x000fe40003f05270 */
[----:B------:R-:W-:-:S04]  /*0ab0*/  LOP3.LUT R5, R5, 0x1, RZ, 0xc0, !PT ;  /* 0x0000000105057812 */ /* 0x000fc800078ec0ff */
[----:B------:R-:W-:-:S07]  /*0ac0*/  ISETP.NE.U32.AND P1, PT, R5, 0x1, PT ;  /* 0x000000010500780c */ /* 0x000fce0003f25070 */
[----:B------:R-:W-:Y:S06]  /*0ad0*/  @!P0 BRA `(.L_x_8) ;  /* 0x0000000000608947 */ /* 0x000fec0003800000 */
[----:B------:R-:W0:Y:S01]  /*0ae0*/  LDC.64 R6, c[0x0][0x380] ;  /* 0x0000e000ff067b82 */ /* 0x000e220000000a00 */
[----:B------:R-:W-:Y:S01]  /*0af0*/  IADD3 R5, PT, PT, R18, R20, RZ ;  /* 0x0000001412057210 */ /* 0x000fe20007ffe0ff */
[----:B------:R-:W-:-:S06]  /*0b00*/  IMAD R15, R20, R4, R19 ;  /* 0x00000004140f7224 */ /* 0x000fcc00078e0213 */
[----:B------:R-:W3:Y:S08]  /*0b10*/  LDC.64 R8, c[0x0][0x388] ;  /* 0x0000e200ff087b82 */ /* 0x000ef00000000a00 */
[----:B------:R-:W4:Y:S01]  /*0b20*/  LDC.64 R10, c[0x0][0x390] ;  /* 0x0000e400ff0a7b82 */ /* 0x000f220000000a00 */
[----:B0-----:R-:W-:-:S04]  /*0b30*/  IMAD.WIDE R6, R5, 0x4, R6 ;  /* 0x0000000405067825 */ /* 0x001fc800078e0206 */
[----:B------:R-:W-:Y:S01]  /*0b40*/  IMAD R5, R20, R17, R16 ;  /* 0x0000001114057224 */ /* 0x000fe200078e0210 */
[----:B------:R-:W2:Y:S01]  /*0b50*/  LDG.E R0, desc[UR4][R6.64] ;  /* 0x0000000406007981 */ /* 0x000ea2000c1e1900 */
[----:B---3--:R-:W-:-:S04]  /*0b60*/  IMAD.WIDE R8, R15, 0x4, R8 ;  /* 0x000000040f087825 */ /* 0x008fc800078e0208 */
[----:B----4-:R-:W-:Y:S02]  /*0b70*/  IMAD.WIDE R10, R5, 0x4, R10 ;  /* 0x00000004050a7825 */ /* 0x010fe400078e020a */
[----:B------:R-:W2:Y:S04]  /*0b80*/  LDG.E R5, desc[UR4][R8.64] ;  /* 0x0000000408057981 */ /* 0x000ea8000c1e1900 */
[----:B------:R-:W3:Y:S01]  /*0b90*/  LDG.E R12, desc[UR4][R10.64] ;  /* 0x000000040a0c7981 */ /* 0x000ee2000c1e1900 */
[----:B------:R-:W-:-:S04]  /*0ba0*/  IMAD.WIDE R14, R4, 0x4, R8 ;  /* 0x00000004040e7825 */ /* 0x000fc800078e0208 */
[----:B------:R-:W-:Y:S01]  /*0bb0*/  IMAD.WIDE R22, R17, 0x4, R10 ;  /* 0x0000000411167825 */ /* 0x000fe200078e020a */
[----:B--2---:R-:W-:-:S05]  /*0bc0*/  IADD3 R0, PT, PT, R0, R5, RZ ;  /* 0x0000000500007210 */ /* 0x004fca0007ffe0ff */
[----:B---3-5:R-:W-:-:S05]  /*0bd0*/  IMAD R5, R0, R12, R13 ;  /* 0x0000000c00057224 */ /* 0x028fca00078e020d */
[----:B------:R0:W-:Y:S04]  /*0be0*/  STG.E desc[UR4][R2.64], R5 ;  /* 0x0000000502007986 */ /* 0x0001e8000c101904 */
[----:B------:R-:W2:Y:S04]  /*0bf0*/  LDG.E R0, desc[UR4][R6.64+0x4] ;  /* 0x0000040406007981 */ /* 0x000ea8000c1e1900 */
[----:B------:R-:W2:Y:S04]  /*0c00*/  LDG.E R15, desc[UR4][R14.64] ;  /* 0x000000040e0f7981 */ /* 0x000ea8000c1e1900 */
[----:B------:R-:W1:Y:S01]  /*0c10*/  LDG.E R22, desc[UR4][R22.64] ;  /* 0x0000000416167981 */ /* 0x000e62000c1e1900 */
[----:B------:R-:W-:-:S02]  /*0c20*/  IADD3 R20, PT, PT, R20, 0x2, RZ ;  /* 0x0000000214147810 */ /* 0x000fc40007ffe0ff */
[----:B--2---:R-:W-:-:S05]  /*0c30*/  IADD3 R0, PT, PT, R0, R15, RZ ;  /* 0x0000000f00007210 */ /* 0x004fca0007ffe0ff */
[----:B-1----:R-:W-:-:S05]  /*0c40*/  IMAD R13, R0, R22, R5 ;  /* 0x00000016000d7224 */ /* 0x002fca00078e0205 */
[----:B------:R0:W-:Y:S02]  /*0c50*/  STG.E desc[UR4][R2.64], R13 ;  /* 0x0000000d02007986 */ /* 0x0001e4000c101904 */
.L_x_8:
[----:B------:R-:W-:Y:S05]  /*0c60*/  @P1 EXIT ;  /* 0x000000000000194d */ /* 0x000fea0003800000 */
[----:B------:R-:W3:Y:S01]  /*0c70*/  LDC.64 R10, c[0x0][0x380] ;  /* 0x0000e000ff0a7b82 */ /* 0x000ee20000000a00 */
[----:B0-----:R-:W-:Y:S01]  /*0c80*/  IADD3 R5, PT, PT, R18, R20, RZ ;  /* 0x0000001412057210 */ /* 0x001fe20007ffe0ff */
[C---:B------:R-:W-:Y:S02]  /*0c90*/  IMAD R19, R20.reuse, R4, R19 ;  /* 0x0000000414137224 */ /* 0x040fe400078e0213 */
[----:B------:R-:W-:-:S04]  /*0ca0*/  IMAD R17, R20, R17, R16 ;  /* 0x0000001114117224 */ /* 0x000fc800078e0210 */
[----:B------:R-:W0:Y:S08]  /*0cb0*/  LDC.64 R8, c[0x0][0x388] ;  /* 0x0000e200ff087b82 */ /* 0x000e300000000a00 */
[----:B------:R-:W4:Y:S01]  /*0cc0*/  LDC.64 R6, c[0x0][0x390] ;  /* 0x0000e400ff067b82 */ /* 0x000f220000000a00 */
[----:B---3--:R-:W-:-:S06]  /*0cd0*/  IMAD.WIDE R4, R5, 0x4, R10 ;  /* 0x0000000405047825 */ /* 0x008fcc00078e020a */
[----:B------:R-:W3:Y:S01]  /*0ce0*/  LDG.E R4, desc[UR4][R4.64] ;  /* 0x0000000404047981 */ /* 0x000ee2000c1e1900 */
[----:B0-----:R-:W-:-:S06]  /*0cf0*/  IMAD.WIDE R8, R19, 0x4, R8 ;  /* 0x0000000413087825 */ /* 0x001fcc00078e0208 */
[----:B------:R-:W3:Y:S01]  /*0d00*/  LDG.E R9, desc[UR4][R8.64] ;  /* 0x0000000408097981 */ /* 0x000ee2000c1e1900 */
[----:B----4-:R-:W-:-:S06]  /*0d10*/  IMAD.WIDE R6, R17, 0x4, R6 ;  /* 0x0000000411067825 */ /* 0x010fcc00078e0206 */
[----:B------:R-:W1:Y:S01]  /*0d20*/  LDG.E R6, desc[UR4][R6.64] ;  /* 0x0000000406067981 */ /* 0x000e62000c1e1900 */
[----:B---3--:R-:W-:-:S05]  /*0d30*/  IADD3 R0, PT, PT, R4, R9, RZ ;  /* 0x0000000904007210 */ /* 0x008fca0007ffe0ff */
[----:B-12--5:R-:W-:-:S05]  /*0d40*/  IMAD R13, R0, R6, R13 ;  /* 0x00000006000d7224 */ /* 0x026fca00078e020d */
[----:B------:R-:W-:Y:S01]  /*0d50*/  STG.E desc[UR4][R2.64], R13 ;  /* 0x0000000d02007986 */ /* 0x000fe2000c101904 */
[----:B------:R-:W-:Y:S05]  /*0d60*/  EXIT ;  /* 0x000000000000794d */ /* 0x000fea0003800000 */
.L_x_9:
        /* <DEDUP_REMOVED lines=9> */
.L_x_11:


//--------------------- .nv.shared.reserved.0     --------------------------
	.section	.nv.shared.reserved.0,"aw",@nobits
	.weak		__nv_reservedSMEM_offset_0_alias
	.size		__nv_reservedSMEM_offset_0_alias, 0, 64
	.other		__nv_reservedSMEM_offset_0_alias,@"STO_CUDA_RESERVED_SHARED STV_DEFAULT"
__nv_reservedSMEM_offset_0_alias:
	.zero		0
	.zero		64


//--------------------- .nv.constant0._Z5dmultPiS_S_iii --------------------------
	.section	.nv.constant0._Z5dmultPiS_S_iii,"a",@progbits
	.sectionflags	@""
	.align	4
.nv.constant0._Z5dmultPiS_S_iii:
	.zero		932


//--------------------- .nv.constant0._Z7abcmultPiS_S_iiiS_ --------------------------
	.section	.nv.constant0._Z7abcmultPiS_S_iiiS_,"a",@progbits
	.sectionflags	@""
	.align	4
.nv.constant0._Z7abcmultPiS_S_iiiS_:
	.zero		944


//--------------------- SYMBOLS --------------------------

	.type		.nv.reservedSmem.offset0,@object
	.size		.nv.reservedSmem.offset0,0x4
